//
// Generated by NVIDIA NVVM Compiler
//
// Compiler Build ID: CL-36424714
// Cuda compilation tools, release 13.0, V13.0.88
// Based on NVVM 20.0.0
//

.version 9.0
.target sm_100
.address_size 64

	// .globl	_Z4mmulILi32EEvPKdmS1_mPd
// _ZZ4mmulILi32EEvPKdmS1_mPdE2As has been demoted
// _ZZ4mmulILi32EEvPKdmS1_mPdE2Bs has been demoted

.visible .entry _Z4mmulILi32EEvPKdmS1_mPd(
	.param .u64 .ptr .align 1 _Z4mmulILi32EEvPKdmS1_mPd_param_0,
	.param .u64 _Z4mmulILi32EEvPKdmS1_mPd_param_1,
	.param .u64 .ptr .align 1 _Z4mmulILi32EEvPKdmS1_mPd_param_2,
	.param .u64 _Z4mmulILi32EEvPKdmS1_mPd_param_3,
	.param .u64 .ptr .align 1 _Z4mmulILi32EEvPKdmS1_mPd_param_4
)
{
	.reg .pred 	%p<3>;
	.reg .b32 	%r<38>;
	.reg .b32 	%f<102>;
	.reg .b64 	%rd<13>;
	.reg .b64 	%fd<7>;
	// demoted variable
	.shared .align 4 .b8 _ZZ4mmulILi32EEvPKdmS1_mPdE2As[4096];
	// demoted variable
	.shared .align 4 .b8 _ZZ4mmulILi32EEvPKdmS1_mPdE2Bs[4096];
	ld.param.u64 	%rd3, [_Z4mmulILi32EEvPKdmS1_mPd_param_0];
	ld.param.u32 	%r4, [_Z4mmulILi32EEvPKdmS1_mPd_param_1];
	ld.param.u64 	%rd4, [_Z4mmulILi32EEvPKdmS1_mPd_param_2];
	ld.param.u32 	%r5, [_Z4mmulILi32EEvPKdmS1_mPd_param_3];
	ld.param.u64 	%rd5, [_Z4mmulILi32EEvPKdmS1_mPd_param_4];
	mov.u32 	%r22, %ctaid.x;
	mov.u32 	%r1, %ctaid.y;
	mov.u32 	%r2, %tid.x;
	mov.u32 	%r3, %tid.y;
	mul.lo.s32 	%r23, %r4, %r1;
	shl.b32 	%r37, %r23, 5;
	add.s32 	%r24, %r4, %r37;
	add.s32 	%r7, %r24, -1;
	shl.b32 	%r8, %r22, 5;
	shl.b32 	%r9, %r5, 5;
	setp.gt.s32 	%p1, %r37, %r7;
	mov.f64 	%fd6, 0d0000000000000000;
	@%p1 bra 	$L__BB0_4;
	shl.b32 	%r25, %r3, 7;
	mov.u32 	%r26, _ZZ4mmulILi32EEvPKdmS1_mPdE2As;
	add.s32 	%r10, %r26, %r25;
	shl.b32 	%r27, %r2, 2;
	add.s32 	%r11, %r10, %r27;
	mov.u32 	%r28, _ZZ4mmulILi32EEvPKdmS1_mPdE2Bs;
	add.s32 	%r13, %r28, %r27;
	add.s32 	%r12, %r13, %r25;
	mad.lo.s32 	%r29, %r3, %r5, %r2;
	add.s32 	%r36, %r29, %r8;
	shl.b32 	%r30, %r1, 5;
	add.s32 	%r31, %r3, %r30;
	mad.lo.s32 	%r35, %r31, %r4, %r2;
	cvta.to.global.u64 	%rd1, %rd3;
	cvta.to.global.u64 	%rd2, %rd4;
	mov.f32 	%f101, 0f00000000;
$L__BB0_2:
	mul.wide.u32 	%rd6, %r35, 8;
	add.s64 	%rd7, %rd1, %rd6;
	ld.global.f64 	%fd4, [%rd7];
	cvt.rn.f32.f64 	%f4, %fd4;
	st.shared.f32 	[%r11], %f4;
	mul.wide.u32 	%rd8, %r36, 8;
	add.s64 	%rd9, %rd2, %rd8;
	ld.global.f64 	%fd5, [%rd9];
	cvt.rn.f32.f64 	%f5, %fd5;
	st.shared.f32 	[%r12], %f5;
	bar.sync 	0;
	ld.shared.f32 	%f6, [%r10];
	ld.shared.f32 	%f7, [%r13];
	fma.rn.f32 	%f8, %f6, %f7, %f101;
	ld.shared.f32 	%f9, [%r10+4];
	ld.shared.f32 	%f10, [%r13+128];
	fma.rn.f32 	%f11, %f9, %f10, %f8;
	ld.shared.f32 	%f12, [%r10+8];
	ld.shared.f32 	%f13, [%r13+256];
	fma.rn.f32 	%f14, %f12, %f13, %f11;
	ld.shared.f32 	%f15, [%r10+12];
	ld.shared.f32 	%f16, [%r13+384];
	fma.rn.f32 	%f17, %f15, %f16, %f14;
	ld.shared.f32 	%f18, [%r10+16];
	ld.shared.f32 	%f19, [%r13+512];
	fma.rn.f32 	%f20, %f18, %f19, %f17;
	ld.shared.f32 	%f21, [%r10+20];
	ld.shared.f32 	%f22, [%r13+640];
	fma.rn.f32 	%f23, %f21, %f22, %f20;
	ld.shared.f32 	%f24, [%r10+24];
	ld.shared.f32 	%f25, [%r13+768];
	fma.rn.f32 	%f26, %f24, %f25, %f23;
	ld.shared.f32 	%f27, [%r10+28];
	ld.shared.f32 	%f28, [%r13+896];
	fma.rn.f32 	%f29, %f27, %f28, %f26;
	ld.shared.f32 	%f30, [%r10+32];
	ld.shared.f32 	%f31, [%r13+1024];
	fma.rn.f32 	%f32, %f30, %f31, %f29;
	ld.shared.f32 	%f33, [%r10+36];
	ld.shared.f32 	%f34, [%r13+1152];
	fma.rn.f32 	%f35, %f33, %f34, %f32;
	ld.shared.f32 	%f36, [%r10+40];
	ld.shared.f32 	%f37, [%r13+1280];
	fma.rn.f32 	%f38, %f36, %f37, %f35;
	ld.shared.f32 	%f39, [%r10+44];
	ld.shared.f32 	%f40, [%r13+1408];
	fma.rn.f32 	%f41, %f39, %f40, %f38;
	ld.shared.f32 	%f42, [%r10+48];
	ld.shared.f32 	%f43, [%r13+1536];
	fma.rn.f32 	%f44, %f42, %f43, %f41;
	ld.shared.f32 	%f45, [%r10+52];
	ld.shared.f32 	%f46, [%r13+1664];
	fma.rn.f32 	%f47, %f45, %f46, %f44;
	ld.shared.f32 	%f48, [%r10+56];
	ld.shared.f32 	%f49, [%r13+1792];
	fma.rn.f32 	%f50, %f48, %f49, %f47;
	ld.shared.f32 	%f51, [%r10+60];
	ld.shared.f32 	%f52, [%r13+1920];
	fma.rn.f32 	%f53, %f51, %f52, %f50;
	ld.shared.f32 	%f54, [%r10+64];
	ld.shared.f32 	%f55, [%r13+2048];
	fma.rn.f32 	%f56, %f54, %f55, %f53;
	ld.shared.f32 	%f57, [%r10+68];
	ld.shared.f32 	%f58, [%r13+2176];
	fma.rn.f32 	%f59, %f57, %f58, %f56;
	ld.shared.f32 	%f60, [%r10+72];
	ld.shared.f32 	%f61, [%r13+2304];
	fma.rn.f32 	%f62, %f60, %f61, %f59;
	ld.shared.f32 	%f63, [%r10+76];
	ld.shared.f32 	%f64, [%r13+2432];
	fma.rn.f32 	%f65, %f63, %f64, %f62;
	ld.shared.f32 	%f66, [%r10+80];
	ld.shared.f32 	%f67, [%r13+2560];
	fma.rn.f32 	%f68, %f66, %f67, %f65;
	ld.shared.f32 	%f69, [%r10+84];
	ld.shared.f32 	%f70, [%r13+2688];
	fma.rn.f32 	%f71, %f69, %f70, %f68;
	ld.shared.f32 	%f72, [%r10+88];
	ld.shared.f32 	%f73, [%r13+2816];
	fma.rn.f32 	%f74, %f72, %f73, %f71;
	ld.shared.f32 	%f75, [%r10+92];
	ld.shared.f32 	%f76, [%r13+2944];
	fma.rn.f32 	%f77, %f75, %f76, %f74;
	ld.shared.f32 	%f78, [%r10+96];
	ld.shared.f32 	%f79, [%r13+3072];
	fma.rn.f32 	%f80, %f78, %f79, %f77;
	ld.shared.f32 	%f81, [%r10+100];
	ld.shared.f32 	%f82, [%r13+3200];
	fma.rn.f32 	%f83, %f81, %f82, %f80;
	ld.shared.f32 	%f84, [%r10+104];
	ld.shared.f32 	%f85, [%r13+3328];
	fma.rn.f32 	%f86, %f84, %f85, %f83;
	ld.shared.f32 	%f87, [%r10+108];
	ld.shared.f32 	%f88, [%r13+3456];
	fma.rn.f32 	%f89, %f87, %f88, %f86;
	ld.shared.f32 	%f90, [%r10+112];
	ld.shared.f32 	%f91, [%r13+3584];
	fma.rn.f32 	%f92, %f90, %f91, %f89;
	ld.shared.f32 	%f93, [%r10+116];
	ld.shared.f32 	%f94, [%r13+3712];
	fma.rn.f32 	%f95, %f93, %f94, %f92;
	ld.shared.f32 	%f96, [%r10+120];
	ld.shared.f32 	%f97, [%r13+3840];
	fma.rn.f32 	%f98, %f96, %f97, %f95;
	ld.shared.f32 	%f99, [%r10+124];
	ld.shared.f32 	%f100, [%r13+3968];
	fma.rn.f32 	%f101, %f99, %f100, %f98;
	bar.sync 	0;
	add.s32 	%r37, %r37, 32;
	add.s32 	%r36, %r36, %r9;
	add.s32 	%r35, %r35, 32;
	setp.le.s32 	%p2, %r37, %r7;
	@%p2 bra 	$L__BB0_2;
	cvt.f64.f32 	%fd6, %f101;
$L__BB0_4:
	cvta.to.global.u64 	%rd10, %rd5;
	add.s32 	%r32, %r8, %r2;
	mad.lo.s32 	%r33, %r3, %r5, %r32;
	mad.lo.s32 	%r34, %r9, %r1, %r33;
	mul.wide.u32 	%rd11, %r34, 8;
	add.s64 	%rd12, %rd10, %rd11;
	st.global.f64 	[%rd12], %fd6;
	ret;

}


// ===== COMPILED SASS (sm_100) =====

	.target	sm_100

	.elftype	@"ET_EXEC"


//--------------------- .note.nv.tkinfo           --------------------------
	.section	.note.nv.tkinfo,"",@"SHT_NOTE"
	.sectionflags	@"SHF_NOTE_NV_TKINFO"
	.tkinfo
        /*0018*/ 	.word	0x00000002
        /*0030*/ 	.string	""
        /*0030*/ 	.string	"ptxas"
        /*0030*/ 	.string	"Cuda compilation tools, release 13.0, V13.0.88"
        /*0030*/ 	.string	"Build cuda_13.0.r13.0/compiler.36424714_0"
        /*0030*/ 	.string	"-arch sm_100 -m 64 "



//--------------------- .note.nv.cuinfo           --------------------------
	.section	.note.nv.cuinfo,"",@"SHT_NOTE"
	.sectionflags	@"SHF_NOTE_NV_CUINFO"
        /*0018*/ 	.short	0x0002
        /*001a*/ 	.short	0x0064
        /*001c*/ 	.short	0x0082
	.zero		2


//--------------------- .nv.info                  --------------------------
	.section	.nv.info,"",@"SHT_CUDA_INFO"
	.align	4


	//----- nvinfo : EIATTR_REGCOUNT
	.align		4
        /*0000*/ 	.byte	0x04, 0x2f
        /*0002*/ 	.short	(.L_1 - .L_0)
	.align		4
.L_0:
        /*0004*/ 	.word	index@(_Z4mmulILi32EEvPKdmS1_mPd)
        /*0008*/ 	.word	0x00000020


	//----- nvinfo : EIATTR_FRAME_SIZE
	.align		4
.L_1:
        /*000c*/ 	.byte	0x04, 0x11
        /*000e*/ 	.short	(.L_3 - .L_2)
	.align		4
.L_2:
        /*0010*/ 	.word	index@(_Z4mmulILi32EEvPKdmS1_mPd)
        /*0014*/ 	.word	0x00000000


	//----- nvinfo : EIATTR_MIN_STACK_SIZE
	.align		4
.L_3:
        /*0018*/ 	.byte	0x04, 0x12
        /*001a*/ 	.short	(.L_5 - .L_4)
	.align		4
.L_4:
        /*001c*/ 	.word	index@(_Z4mmulILi32EEvPKdmS1_mPd)
        /*0020*/ 	.word	0x00000000
.L_5:


//--------------------- .nv.compat                --------------------------
	.section	.nv.compat,"",@"SHT_CUDA_COMPAT_INFO"
	.align	4
        /*0000*/ 	.byte	0x02, 0x09, 0x00, 0x00, 0x02, 0x02, 0x01, 0x00, 0x02, 0x05, 0x05, 0x00, 0x03, 0x07, 0x01, 0x01
        /*0010*/ 	.byte	0x02, 0x03, 0x00, 0x00, 0x02, 0x06, 0x01, 0x00, 0x04, 0x0b, 0x08, 0x00, 0x09, 0x00, 0x00, 0x00
        /*0020*/ 	.byte	0x00, 0x00, 0x00, 0x00


//--------------------- .nv.info._Z4mmulILi32EEvPKdmS1_mPd --------------------------
	.section	.nv.info._Z4mmulILi32EEvPKdmS1_mPd,"",@"SHT_CUDA_INFO"
	.sectionflags	@""
	.align	4


	//----- nvinfo : EIATTR_CUDA_API_VERSION
	.align		4
        /*0000*/ 	.byte	0x04, 0x37
        /*0002*/ 	.short	(.L_7 - .L_6)
.L_6:
        /*0004*/ 	.word	0x00000082


	//----- nvinfo : EIATTR_KPARAM_INFO
	.align		4
.L_7:
        /*0008*/ 	.byte	0x04, 0x17
        /*000a*/ 	.short	(.L_9 - .L_8)
.L_8:
        /*000c*/ 	.word	0x00000000
        /*0010*/ 	.short	0x0004
        /*0012*/ 	.short	0x0020
        /*0014*/ 	.byte	0x00, 0xf5, 0x21, 0x00


	//----- nvinfo : EIATTR_KPARAM_INFO
	.align		4
.L_9:
        /*0018*/ 	.byte	0x04, 0x17
        /*001a*/ 	.short	(.L_11 - .L_10)
.L_10:
        /*001c*/ 	.word	0x00000000
        /*0020*/ 	.short	0x0003
        /*0022*/ 	.short	0x0018
        /*0024*/ 	.byte	0x00, 0xf0, 0x21, 0x00


	//----- nvinfo : EIATTR_KPARAM_INFO
	.align		4
.L_11:
        /*0028*/ 	.byte	0x04, 0x17
        /*002a*/ 	.short	(.L_13 - .L_12)
.L_12:
        /*002c*/ 	.word	0x00000000
        /*0030*/ 	.short	0x0002
        /*0032*/ 	.short	0x0010
        /*0034*/ 	.byte	0x00, 0xf5, 0x21, 0x00


	//----- nvinfo : EIATTR_KPARAM_INFO
	.align		4
.L_13:
        /*0038*/ 	.byte	0x04, 0x17
        /*003a*/ 	.short	(.L_15 - .L_14)
.L_14:
        /*003c*/ 	.word	0x00000000
        /*0040*/ 	.short	0x0001
        /*0042*/ 	.short	0x0008
        /*0044*/ 	.byte	0x00, 0xf0, 0x21, 0x00


	//----- nvinfo : EIATTR_KPARAM_INFO
	.align		4
.L_15:
        /*0048*/ 	.byte	0x04, 0x17
        /*004a*/ 	.short	(.L_17 - .L_16)
.L_16:
        /*004c*/ 	.word	0x00000000
        /*0050*/ 	.short	0x0000
        /*0052*/ 	.short	0x0000
        /*0054*/ 	.byte	0x00, 0xf5, 0x21, 0x00


	//----- nvinfo : EIATTR_SPARSE_MMA_MASK
	.align		4
.L_17:
        /*0058*/ 	.byte	0x03, 0x50
        /*005a*/ 	.short	0x0000


	//----- nvinfo : EIATTR_MAXREG_COUNT
	.align		4
        /*005c*/ 	.byte	0x03, 0x1b
        /*005e*/ 	.short	0x00ff


	//----- nvinfo : EIATTR_NUM_BARRIERS
	.align		4
        /*0060*/ 	.byte	0x02, 0x4c
        /*0062*/ 	.byte	0x01
	.zero		1


	//----- nvinfo : EIATTR_MERCURY_ISA_VERSION
	.align		4
        /*0064*/ 	.byte	0x03, 0x5f
        /*0066*/ 	.short	0x0101


	//----- nvinfo : EIATTR_VRC_CTA_INIT_COUNT
	.align		4
        /*0068*/ 	.byte	0x02, 0x4a
	.zero		1
	.zero		1


	//----- nvinfo : EIATTR_EXIT_INSTR_OFFSETS
	.align		4
        /*006c*/ 	.byte	0x04, 0x1c
        /*006e*/ 	.short	(.L_19 - .L_18)


	//   ....[0]....
.L_18:
        /*0070*/ 	.word	0x000007d0


	//----- nvinfo : EIATTR_CBANK_PARAM_SIZE
	.align		4
.L_19:
        /*0074*/ 	.byte	0x03, 0x19
        /*0076*/ 	.short	0x0028


	//----- nvinfo : EIATTR_PARAM_CBANK
	.align		4
        /*0078*/ 	.byte	0x04, 0x0a
        /*007a*/ 	.short	(.L_21 - .L_20)
	.align		4
.L_20:
        /*007c*/ 	.word	index@(.nv.constant0._Z4mmulILi32EEvPKdmS1_mPd)
        /*0080*/ 	.short	0x0380
        /*0082*/ 	.short	0x0028


	//----- nvinfo : EIATTR_SW_WAR
	.align		4
.L_21:
        /*0084*/ 	.byte	0x04, 0x36
        /*0086*/ 	.short	(.L_23 - .L_22)
.L_22:
        /*0088*/ 	.word	0x00000008
.L_23:


//--------------------- .nv.callgraph             --------------------------
	.section	.nv.callgraph,"",@"SHT_CUDA_CALLGRAPH"
	.align	4
	.sectionentsize	8
	.align		4
        /*0000*/ 	.word	0x00000000
	.align		4
        /*0004*/ 	.word	0xffffffff
	.align		4
        /*0008*/ 	.word	0x00000000
	.align		4
        /*000c*/ 	.word	0xfffffffe
	.align		4
        /*0010*/ 	.word	0x00000000
	.align		4
        /*0014*/ 	.word	0xfffffffd
	.align		4
        /*0018*/ 	.word	0x00000000
	.align		4
        /*001c*/ 	.word	0xfffffffc


//--------------------- .text._Z4mmulILi32EEvPKdmS1_mPd --------------------------
	.section	.text._Z4mmulILi32EEvPKdmS1_mPd,"ax",@progbits
	.align	128
        .global         _Z4mmulILi32EEvPKdmS1_mPd
        .type           _Z4mmulILi32EEvPKdmS1_mPd,@function
        .size           _Z4mmulILi32EEvPKdmS1_mPd,(.L_x_3 - _Z4mmulILi32EEvPKdmS1_mPd)
        .other          _Z4mmulILi32EEvPKdmS1_mPd,@"STO_CUDA_ENTRY STV_DEFAULT"
_Z4mmulILi32EEvPKdmS1_mPd:
.text._Z4mmulILi32EEvPKdmS1_mPd:
[----:B------:R-:W-:Y:S01]  /*0000*/  LDC R1, c[0x0][0x37c] ;  /* 0x0000df00ff017b82 */ /* 0x000fe20000000800 */
[----:B------:R-:W0:Y:S07]  /*0010*/  S2R R0, SR_CTAID.Y ;  /* 0x0000000000007919 */ /* 0x000e2e0000002600 */
[----:B------:R-:W0:Y:S01]  /*0020*/  LDC R8, c[0x0][0x388] ;  /* 0x0000e200ff087b82 */ /* 0x000e220000000800 */
[----:B------:R-:W1:Y:S01]  /*0030*/  LDCU UR10, c[0x0][0x398] ;  /* 0x00007300ff0a77ac */ /* 0x000e620008000800 */
[----:B------:R-:W-:Y:S01]  /*0040*/  CS2R R6, SRZ ;  /* 0x0000000000067805 */ /* 0x000fe2000001ff00 */
[----:B------:R-:W2:Y:S01]  /*0050*/  S2R R2, SR_CTAID.X ;  /* 0x0000000000027919 */ /* 0x000ea20000002500 */
[----:B------:R-:W3:Y:S01]  /*0060*/  LDCU.64 UR8, c[0x0][0x358] ;  /* 0x00006b00ff0877ac */ /* 0x000ee20008000a00 */
[----:B------:R-:W4:Y:S01]  /*0070*/  S2R R3, SR_TID.X ;  /* 0x0000000000037919 */ /* 0x000f220000002100 */
[----:B------:R-:W0:Y:S01]  /*0080*/  S2R R4, SR_TID.Y ;  /* 0x0000000000047919 */ /* 0x000e220000002200 */
[----:B-1----:R-:W-:Y:S01]  /*0090*/  USHF.L.U32 UR7, UR10, 0x5, URZ ;  /* 0x000000050a077899 */ /* 0x002fe200080006ff */
[----:B0-----:R-:W-:-:S05]  /*00a0*/  IMAD R5, R0, R8, RZ ;  /* 0x0000000800057224 */ /* 0x001fca00078e02ff */
[----:B------:R-:W-:-:S04]  /*00b0*/  SHF.L.U32 R19, R5, 0x5, RZ ;  /* 0x0000000505137819 */ /* 0x000fc800000006ff */
[----:B------:R-:W-:-:S04]  /*00c0*/  IADD3 R20, PT, PT, R19, -0x1, R8 ;  /* 0xffffffff13147810 */ /* 0x000fc80007ffe008 */
[----:B------:R-:W-:-:S13]  /*00d0*/  ISETP.GT.AND P0, PT, R19, R20, PT ;  /* 0x000000141300720c */ /* 0x000fda0003f04270 */
[----:B--234-:R-:W-:Y:S05]  /*00e0*/  @P0 BRA `(.L_x_0) ;  /* 0x0000000400a00947 */ /* 0x01cfea0003800000 */
[----:B------:R-:W0:Y:S01]  /*00f0*/  S2UR UR6, SR_CgaCtaId ;  /* 0x00000000000679c3 */ /* 0x000e220000008800 */
[----:B------:R-:W-:Y:S01]  /*0100*/  UMOV UR4, 0x400 ;  /* 0x0000040000047882 */ /* 0x000fe20000000000 */
[----:B------:R-:W-:Y:S01]  /*0110*/  LEA R6, R0, R4, 0x5 ;  /* 0x0000000400067211 */ /* 0x000fe200078e28ff */
[----:B------:R-:W-:Y:S01]  /*0120*/  UIADD3 UR5, UPT, UPT, UR4, 0x1000, URZ ;  /* 0x0000100004057890 */ /* 0x000fe2000fffe0ff */
[--C-:B------:R-:W-:Y:S02]  /*0130*/  IMAD R7, R4, UR10, R3.reuse ;  /* 0x0000000a04077c24 */ /* 0x100fe4000f8e0203 */
[----:B------:R-:W-:Y:S02]  /*0140*/  HFMA2 R21, -RZ, RZ, 0, 0 ;  /* 0x00000000ff157431 */ /* 0x000fe400000001ff */
[----:B------:R-:W-:Y:S01]  /*0150*/  IMAD R5, R6, R8, R3 ;  /* 0x0000000806057224 */ /* 0x000fe200078e0203 */
[----:B------:R-:W1:Y:S01]  /*0160*/  LDC.64 R24, c[0x0][0x380] ;  /* 0x0000e000ff187b82 */ /* 0x000e620000000a00 */
[----:B------:R-:W-:-:S07]  /*0170*/  LEA R6, R2, R7, 0x5 ;  /* 0x0000000702067211 */ /* 0x000fce00078e28ff */
[----:B------:R-:W2:Y:S01]  /*0180*/  LDC.64 R22, c[0x0][0x390] ;  /* 0x0000e400ff167b82 */ /* 0x000ea20000000a00 */
[----:B0-----:R-:W-:Y:S02]  /*0190*/  ULEA UR4, UR6, UR4, 0x18 ;  /* 0x0000000406047291 */ /* 0x001fe4000f8ec0ff */
[----:B------:R-:W-:-:S04]  /*01a0*/  ULEA UR5, UR6, UR5, 0x18 ;  /* 0x0000000506057291 */ /* 0x000fc8000f8ec0ff */
[C---:B------:R-:W-:Y:S02]  /*01b0*/  LEA R18, R4.reuse, UR4, 0x7 ;  /* 0x0000000404127c11 */ /* 0x040fe4000f8e38ff */
[C---:B------:R-:W-:Y:S02]  /*01c0*/  LEA R17, R3.reuse, UR5, 0x2 ;  /* 0x0000000503117c11 */ /* 0x040fe4000f8e10ff */
[----:B------:R-:W-:Y:S02]  /*01d0*/  LEA R16, R3, R18, 0x2 ;  /* 0x0000001203107211 */ /* 0x000fe400078e10ff */
[----:B------:R-:W-:-:S07]  /*01e0*/  LEA R7, R4, R17, 0x7 ;  /* 0x0000001104077211 */ /* 0x000fce00078e38ff */
.L_x_1:
[----:B-1----:R-:W-:-:S04]  /*01f0*/  IMAD.WIDE.U32 R10, R5, 0x8, R24 ;  /* 0x00000008050a7825 */ /* 0x002fc800078e0018 */
[C---:B--2---:R-:W-:Y:S02]  /*0200*/  IMAD.WIDE.U32 R8, R6.reuse, 0x8, R22 ;  /* 0x0000000806087825 */ /* 0x044fe400078e0016 */
[----:B------:R-:W2:Y:S04]  /*0210*/  LDG.E.64 R10, desc[UR8][R10.64] ;  /* 0x000000080a0a7981 */ /* 0x000ea8000c1e1b00 */
[----:B------:R-:W3:Y:S01]  /*0220*/  LDG.E.64 R8, desc[UR8][R8.64] ;  /* 0x0000000808087981 */ /* 0x000ee2000c1e1b00 */
[----:B------:R-:W-:Y:S02]  /*0230*/  IADD3 R19, PT, PT, R19, 0x20, RZ ;  /* 0x0000002013137810 */ /* 0x000fe40007ffe0ff */
[----:B------:R-:W-:Y:S02]  /*0240*/  IADD3 R6, PT, PT, R6, UR7, RZ ;  /* 0x0000000706067c10 */ /* 0x000fe4000fffe0ff */
[----:B------:R-:W-:-:S02]  /*0250*/  ISETP.GT.AND P0, PT, R19, R20, PT ;  /* 0x000000141300720c */ /* 0x000fc40003f04270 */
[----:B------:R-:W-:Y:S01]  /*0260*/  IADD3 R5, PT, PT, R5, 0x20, RZ ;  /* 0x0000002005057810 */ /* 0x000fe20007ffe0ff */
[----:B--2---:R-:W0:Y:S08]  /*0270*/  F2F.F32.F64 R27, R10 ;  /* 0x0000000a001b7310 */ /* 0x004e300000301000 */
[----:B---3--:R-:W1:Y:S01]  /*0280*/  F2F.F32.F64 R26, R8 ;  /* 0x00000008001a7310 */ /* 0x008e620000301000 */
[----:B0-----:R-:W-:Y:S04]  /*0290*/  STS [R16], R27 ;  /* 0x0000001b10007388 */ /* 0x001fe80000000800 */
[----:B-1----:R-:W-:Y:S01]  /*02a0*/  STS [R7], R26 ;  /* 0x0000001a07007388 */ /* 0x002fe20000000800 */
[----:B------:R-:W-:Y:S06]  /*02b0*/  BAR.SYNC.DEFER_BLOCKING 0x0 ;  /* 0x0000000000007b1d */ /* 0x000fec0000010000 */
[----:B------:R-:W-:Y:S04]  /*02c0*/  LDS R28, [R17] ;  /* 0x00000000111c7984 */ /* 0x000fe80000000800 */
[----:B------:R-:W0:Y:S04]  /*02d0*/  LDS.128 R12, [R18] ;  /* 0x00000000120c7984 */ /* 0x000e280000000c00 */
[----:B------:R-:W1:Y:S04]  /*02e0*/  LDS R29, [R17+0x80] ;  /* 0x00008000111d7984 */ /* 0x000e680000000800 */
[----:B------:R-:W2:Y:S04]  /*02f0*/  LDS R26, [R17+0x100] ;  /* 0x00010000111a7984 */ /* 0x000ea80000000800 */
[----:B------:R-:W-:Y:S04]  /*0300*/  LDS.128 R8, [R18+0x10] ;  /* 0x0000100012087984 */ /* 0x000fe80000000c00 */
[----:B------:R-:W-:Y:S01]  /*0310*/  LDS R27, [R17+0x280] ;  /* 0x00028000111b7984 */ /* 0x000fe20000000800 */
[----:B0-----:R-:W-:-:S03]  /*0320*/  FFMA R12, R12, R28, R21 ;  /* 0x0000001c0c0c7223 */ /* 0x001fc60000000015 */
[----:B------:R-:W-:Y:S01]  /*0330*/  LDS R21, [R17+0x300] ;  /* 0x0003000011157984 */ /* 0x000fe20000000800 */
[----:B-1----:R-:W-:-:S03]  /*0340*/  FFMA R29, R29, R13, R12 ;  /* 0x0000000d1d1d7223 */ /* 0x002fc6000000000c */
[----:B------:R-:W0:Y:S01]  /*0350*/  LDS R12, [R17+0x180] ;  /* 0x00018000110c7984 */ /* 0x000e220000000800 */
[----:B--2---:R-:W-:-:S03]  /*0360*/  FFMA R14, R26, R14, R29 ;  /* 0x0000000e1a0e7223 */ /* 0x004fc6000000001d */
[----:B------:R-:W1:Y:S04]  /*0370*/  LDS R13, [R17+0x200] ;  /* 0x00020000110d7984 */ /* 0x000e680000000800 */
[----:B------:R-:W-:Y:S01]  /*0380*/  LDS R29, [R17+0x480] ;  /* 0x00048000111d7984 */ /* 0x000fe20000000800 */
[----:B0-----:R-:W-:-:S04]  /*0390*/  FFMA R15, R12, R15, R14 ;  /* 0x0000000f0c0f7223 */ /* 0x001fc8000000000e */
[----:B-1----:R-:W-:Y:S02]  /*03a0*/  FFMA R8, R8, R13, R15 ;  /* 0x0000000d08087223 */ /* 0x002fe4000000000f */
[----:B------:R-:W-:Y:S02]  /*03b0*/  LDS.128 R12, [R18+0x20] ;  /* 0x00002000120c7984 */ /* 0x000fe40000000c00 */
[----:B------:R-:W-:Y:S02]  /*03c0*/  FFMA R8, R27, R9, R8 ;  /* 0x000000091b087223 */ /* 0x000fe40000000008 */
[----:B------:R-:W0:Y:S02]  /*03d0*/  LDS R27, [R17+0x380] ;  /* 0x00038000111b7984 */ /* 0x000e240000000800 */
[----:B------:R-:W-:Y:S02]  /*03e0*/  FFMA R8, R21, R10, R8 ;  /* 0x0000000a15087223 */ /* 0x000fe40000000008 */
[----:B------:R-:W1:Y:S04]  /*03f0*/  LDS R9, [R17+0x400] ;  /* 0x0004000011097984 */ /* 0x000e680000000800 */
[----:B------:R-:W2:Y:S01]  /*0400*/  LDS R21, [R17+0x500] ;  /* 0x0005000011157984 */ /* 0x000ea20000000800 */
[----:B0-----:R-:W-:-:S04]  /*0410*/  FFMA R11, R27, R11, R8 ;  /* 0x0000000b1b0b7223 */ /* 0x001fc80000000008 */
[----:B-1----:R-:W-:Y:S02]  /*0420*/  FFMA R8, R12, R9, R11 ;  /* 0x000000090c087223 */ /* 0x002fe4000000000b */
[----:B------:R-:W0:Y:S02]  /*0430*/  LDS R12, [R17+0x580] ;  /* 0x00058000110c7984 */ /* 0x000e240000000800 */
[----:B------:R-:W-:Y:S02]  /*0440*/  FFMA R26, R29, R13, R8 ;  /* 0x0000000d1d1a7223 */ /* 0x000fe40000000008 */
[----:B------:R-:W-:Y:S02]  /*0450*/  LDS R13, [R17+0x600] ;  /* 0x00060000110d7984 */ /* 0x000fe40000000800 */
[----:B--2---:R-:W-:Y:S02]  /*0460*/  FFMA R27, R21, R14, R26 ;  /* 0x0000000e151b7223 */ /* 0x004fe4000000001a */
[----:B------:R-:W1:Y:S04]  /*0470*/  LDS.128 R8, [R18+0x30] ;  /* 0x0000300012087984 */ /* 0x000e680000000c00 */
[----:B------:R-:W2:Y:S04]  /*0480*/  LDS R29, [R17+0x680] ;  /* 0x00068000111d7984 */ /* 0x000ea80000000800 */
[----:B------:R-:W3:Y:S04]  /*0490*/  LDS R21, [R17+0x700] ;  /* 0x0007000011157984 */ /* 0x000ee80000000800 */
[----:B------:R-:W-:Y:S01]  /*04a0*/  LDS R26, [R17+0x980] ;  /* 0x00098000111a7984 */ /* 0x000fe20000000800 */
[----:B0-----:R-:W-:-:S04]  /*04b0*/  FFMA R15, R12, R15, R27 ;  /* 0x0000000f0c0f7223 */ /* 0x001fc8000000001b */
[----:B-1----:R-:W-:Y:S02]  /*04c0*/  FFMA R12, R8, R13, R15 ;  /* 0x0000000d080c7223 */ /* 0x002fe4000000000f */
[----:B------:R-:W0:Y:S02]  /*04d0*/  LDS R8, [R17+0x780] ;  /* 0x0007800011087984 */ /* 0x000e240000000800 */
[----:B--2---:R-:W-:Y:S02]  /*04e0*/  FFMA R12, R29, R9, R12 ;  /* 0x000000091d0c7223 */ /* 0x004fe4000000000c */
[----:B------:R-:W-:Y:S02]  /*04f0*/  LDS R9, [R17+0x800] ;  /* 0x0008000011097984 */ /* 0x000fe40000000800 */
[----:B---3--:R-:W-:Y:S02]  /*0500*/  FFMA R27, R21, R10, R12 ;  /* 0x0000000a151b7223 */ /* 0x008fe4000000000c */
[----:B------:R-:W1:Y:S04]  /*0510*/  LDS.128 R12, [R18+0x40] ;  /* 0x00004000120c7984 */ /* 0x000e680000000c00 */
[----:B------:R-:W2:Y:S04]  /*0520*/  LDS R29, [R17+0x880] ;  /* 0x00088000111d7984 */ /* 0x000ea80000000800 */
[----:B------:R-:W3:Y:S01]  /*0530*/  LDS R21, [R17+0x900] ;  /* 0x0009000011157984 */ /* 0x000ee20000000800 */
[----:B0-----:R-:W-:-:S04]  /*0540*/  FFMA R11, R8, R11, R27 ;  /* 0x0000000b080b7223 */ /* 0x001fc8000000001b */
[----:B-1----:R-:W-:Y:S02]  /*0550*/  FFMA R12, R12, R9, R11 ;  /* 0x000000090c0c7223 */ /* 0x002fe4000000000b */
[----:B------:R-:W-:Y:S02]  /*0560*/  LDS.128 R8, [R18+0x50] ;  /* 0x0000500012087984 */ /* 0x000fe40000000c00 */
[----:B--2---:R-:W-:Y:S02]  /*0570*/  FFMA R12, R29, R13, R12 ;  /* 0x0000000d1d0c7223 */ /* 0x004fe4000000000c */
[----:B------:R-:W0:Y:S02]  /*0580*/  LDS R13, [R17+0xa00] ;  /* 0x000a0000110d7984 */ /* 0x000e240000000800 */
[----:B---3--:R-:W-:Y:S02]  /*0590*/  FFMA R27, R21, R14, R12 ;  /* 0x0000000e151b7223 */ /* 0x008fe4000000000c */
[----:B------:R-:W1:Y:S02]  /*05a0*/  LDS R29, [R17+0xa80] ;  /* 0x000a8000111d7984 */ /* 0x000e640000000800 */
[----:B------:R-:W-:-:S02]  /*05b0*/  FFMA R15, R26, R15, R27 ;  /* 0x0000000f1a0f7223 */ /* 0x000fc4000000001b */
[----:B------:R-:W2:Y:S04]  /*05c0*/  LDS R21, [R17+0xb00] ;  /* 0x000b000011157984 */ /* 0x000ea80000000800 */
[----:B------:R-:W3:Y:S01]  /*05d0*/  LDS R26, [R17+0xb80] ;  /* 0x000b8000111a7984 */ /* 0x000ee20000000800 */
[----:B0-----:R-:W-:-:S03]  /*05e0*/  FFMA R8, R8, R13, R15 ;  /* 0x0000000d08087223 */ /* 0x001fc6000000000f */
[----:B------:R-:W-:Y:S01]  /*05f0*/  LDS.128 R12, [R18+0x60] ;  /* 0x00006000120c7984 */ /* 0x000fe20000000c00 */
[----:B-1----:R-:W-:-:S03]  /*0600*/  FFMA R8, R29, R9, R8 ;  /* 0x000000091d087223 */ /* 0x002fc60000000008 */
[----:B------:R-:W0:Y:S01]  /*0610*/  LDS R9, [R17+0xc00] ;  /* 0x000c000011097984 */ /* 0x000e220000000800 */
[----:B--2---:R-:W-:-:S03]  /*0620*/  FFMA R27, R21, R10, R8 ;  /* 0x0000000a151b7223 */ /* 0x004fc60000000008 */
[----:B------:R-:W1:Y:S01]  /*0630*/  LDS R29, [R17+0xc80] ;  /* 0x000c8000111d7984 */ /* 0x000e620000000800 */
[----:B---3--:R-:W-:-:S03]  /*0640*/  FFMA R11, R26, R11, R27 ;  /* 0x0000000b1a0b7223 */ /* 0x008fc6000000001b */
[----:B------:R-:W2:Y:S04]  /*0650*/  LDS R21, [R17+0xd00] ;  /* 0x000d000011157984 */ /* 0x000ea80000000800 */
[----:B------:R-:W3:Y:S04]  /*0660*/  LDS R26, [R17+0xd80] ;  /* 0x000d8000111a7984 */ /* 0x000ee80000000800 */
[----:B------:R-:W-:Y:S01]  /*0670*/  LDS R27, [R17+0xe80] ;  /* 0x000e8000111b7984 */ /* 0x000fe20000000800 */
[----:B0-----:R-:W-:-:S03]  /*0680*/  FFMA R12, R12, R9, R11 ;  /* 0x000000090c0c7223 */ /* 0x001fc6000000000b */
[----:B------:R-:W-:Y:S01]  /*0690*/  LDS.128 R8, [R18+0x70] ;  /* 0x0000700012087984 */ /* 0x000fe20000000c00 */
[----:B-1----:R-:W-:-:S03]  /*06a0*/  FFMA R12, R29, R13, R12 ;  /* 0x0000000d1d0c7223 */ /* 0x002fc6000000000c */
[----:B------:R-:W0:Y:S01]  /*06b0*/  LDS R13, [R17+0xe00] ;  /* 0x000e0000110d7984 */ /* 0x000e220000000800 */
[----:B--2---:R-:W-:-:S03]  /*06c0*/  FFMA R21, R21, R14, R12 ;  /* 0x0000000e15157223 */ /* 0x004fc6000000000c */
[----:B------:R-:W1:Y:S01]  /*06d0*/  LDS R12, [R17+0xf00] ;  /* 0x000f0000110c7984 */ /* 0x000e620000000800 */
[----:B---3--:R-:W-:-:S03]  /*06e0*/  FFMA R15, R26, R15, R21 ;  /* 0x0000000f1a0f7223 */ /* 0x008fc60000000015 */
[----:B------:R-:W2:Y:S01]  /*06f0*/  LDS R21, [R17+0xf80] ;  /* 0x000f800011157984 */ /* 0x000ea20000000800 */
[----:B0-----:R-:W-:-:S04]  /*0700*/  FFMA R8, R8, R13, R15 ;  /* 0x0000000d08087223 */ /* 0x001fc8000000000f */
[----:B------:R-:W-:-:S04]  /*0710*/  FFMA R9, R27, R9, R8 ;  /* 0x000000091b097223 */ /* 0x000fc80000000008 */
[----:B-1----:R-:W-:-:S04]  /*0720*/  FFMA R10, R12, R10, R9 ;  /* 0x0000000a0c0a7223 */ /* 0x002fc80000000009 */
[----:B--2---:R-:W-:Y:S01]  /*0730*/  FFMA R21, R21, R11, R10 ;  /* 0x0000000b15157223 */ /* 0x004fe2000000000a */
[----:B------:R-:W-:Y:S06]  /*0740*/  BAR.SYNC.DEFER_BLOCKING 0x0 ;  /* 0x0000000000007b1d */ /* 0x000fec0000010000 */
[----:B------:R-:W-:Y:S05]  /*0750*/  @!P0 BRA `(.L_x_1) ;  /* 0xfffffff800a48947 */ /* 0x000fea000383ffff */
[----:B------:R0:W1:Y:S02]  /*0760*/  F2F.F64.F32 R6, R21 ;  /* 0x0000001500067310 */ /* 0x0000640000201800 */
.L_x_0:
[----:B------:R-:W2:Y:S01]  /*0770*/  LDC.64 R8, c[0x0][0x3a0] ;  /* 0x0000e800ff087b82 */ /* 0x000ea20000000a00 */
[----:B------:R-:W-:-:S05]  /*0780*/  LEA R3, R2, R3, 0x5 ;  /* 0x0000000302037211 */ /* 0x000fca00078e28ff */
[----:B------:R-:W-:-:S04]  /*0790*/  IMAD R3, R4, UR10, R3 ;  /* 0x0000000a04037c24 */ /* 0x000fc8000f8e0203 */
[----:B------:R-:W-:-:S04]  /*07a0*/  IMAD R3, R0, UR7, R3 ;  /* 0x0000000700037c24 */ /* 0x000fc8000f8e0203 */
[----:B--2---:R-:W-:-:S05]  /*07b0*/  IMAD.WIDE.U32 R2, R3, 0x8, R8 ;  /* 0x0000000803027825 */ /* 0x004fca00078e0008 */
[----:B-1----:R-:W-:Y:S01]  /*07c0*/  STG.E.64 desc[UR8][R2.64], R6 ;  /* 0x0000000602007986 */ /* 0x002fe2000c101b08 */
[----:B------:R-:W-:Y:S05]  /*07d0*/  EXIT ;  /* 0x000000000000794d */ /* 0x000fea0003800000 */
.L_x_2:
[----:B------:R-:W-:-:S00]  /*07e0*/  BRA `(.L_x_2) ;  /* 0xfffffffc00fc7947 */ /* 0x000fc0000383ffff */
[----:B------:R-:W-:-:S00]  /*07f0*/  NOP ;  /* 0x0000000000007918 */ /* 0x000fc00000000000 */
        /* <DEDUP_REMOVED lines=8> */
.L_x_3:


//--------------------- .nv.shared._Z4mmulILi32EEvPKdmS1_mPd --------------------------
	.section	.nv.shared._Z4mmulILi32EEvPKdmS1_mPd,"aw",@nobits
	.sectionflags	@""
	.align	4
.nv.shared._Z4mmulILi32EEvPKdmS1_mPd:
	.zero		9216


//--------------------- .nv.shared.reserved.0     --------------------------
	.section	.nv.shared.reserved.0,"aw",@nobits
	.weak		__nv_reservedSMEM_offset_0_alias
	.size		__nv_reservedSMEM_offset_0_alias, 0, 64
	.other		__nv_reservedSMEM_offset_0_alias,@"STO_CUDA_RESERVED_SHARED STV_DEFAULT"
__nv_reservedSMEM_offset_0_alias:
	.zero		0
	.zero		64


//--------------------- .nv.constant0._Z4mmulILi32EEvPKdmS1_mPd --------------------------
	.section	.nv.constant0._Z4mmulILi32EEvPKdmS1_mPd,"a",@progbits
	.sectionflags	@""
	.align	4
.nv.constant0._Z4mmulILi32EEvPKdmS1_mPd:
	.zero		936


//--------------------- SYMBOLS --------------------------

	.type		.nv.reservedSmem.offset0,@object
	.size		.nv.reservedSmem.offset0,0x4
	.type		.nv.reservedSmem.cap,@object
	.size		.nv.reservedSmem.cap,0x4
